//
// Generated by NVIDIA NVVM Compiler
//
// Compiler Build ID: CL-36424714
// Cuda compilation tools, release 13.0, V13.0.88
// Based on NVVM 20.0.0
//

.version 9.0
.target sm_100
.address_size 64

	// .globl	_Z9matrixMulPfS_S_i
// _ZZ9matrixMulPfS_S_iE6tile_A has been demoted
// _ZZ9matrixMulPfS_S_iE6tile_B has been demoted

.visible .entry _Z9matrixMulPfS_S_i(
	.param .u64 .ptr .align 1 _Z9matrixMulPfS_S_i_param_0,
	.param .u64 .ptr .align 1 _Z9matrixMulPfS_S_i_param_1,
	.param .u64 .ptr .align 1 _Z9matrixMulPfS_S_i_param_2,
	.param .u32 _Z9matrixMulPfS_S_i_param_3
)
{
	.reg .pred 	%p<12>;
	.reg .b32 	%r<54>;
	.reg .b32 	%f<180>;
	.reg .b64 	%rd<19>;
	// demoted variable
	.shared .align 4 .b8 _ZZ9matrixMulPfS_S_iE6tile_A[1024];
	// demoted variable
	.shared .align 4 .b8 _ZZ9matrixMulPfS_S_iE6tile_B[1024];
	ld.param.u64 	%rd5, [_Z9matrixMulPfS_S_i_param_0];
	ld.param.u64 	%rd6, [_Z9matrixMulPfS_S_i_param_1];
	ld.param.u64 	%rd4, [_Z9matrixMulPfS_S_i_param_2];
	ld.param.u32 	%r30, [_Z9matrixMulPfS_S_i_param_3];
	cvta.to.global.u64 	%rd1, %rd6;
	cvta.to.global.u64 	%rd2, %rd5;
	mov.u32 	%r32, %ctaid.y;
	shl.b32 	%r33, %r32, 4;
	mov.u32 	%r1, %tid.y;
	add.s32 	%r2, %r33, %r1;
	mov.u32 	%r34, %ctaid.x;
	shl.b32 	%r3, %r34, 4;
	mov.u32 	%r4, %tid.x;
	add.s32 	%r5, %r3, %r4;
	mov.u32 	%r6, %nctaid.x;
	mul.lo.s32 	%r7, %r30, %r2;
	add.s32 	%r8, %r7, %r4;
	mul.lo.s32 	%r9, %r30, %r30;
	shl.b32 	%r35, %r1, 6;
	mov.u32 	%r36, _ZZ9matrixMulPfS_S_iE6tile_A;
	add.s32 	%r10, %r36, %r35;
	shl.b32 	%r37, %r4, 2;
	add.s32 	%r11, %r10, %r37;
	mov.u32 	%r38, _ZZ9matrixMulPfS_S_iE6tile_B;
	add.s32 	%r13, %r38, %r37;
	add.s32 	%r12, %r13, %r35;
	setp.eq.s32 	%p1, %r6, 1;
	mov.f32 	%f179, 0f00000000;
	mov.b32 	%r53, 0;
	@%p1 bra 	$L__BB0_12;
	and.b32  	%r39, %r6, -2;
	neg.s32 	%r52, %r39;
	add.s32 	%r40, %r1, 16;
	mad.lo.s32 	%r41, %r30, %r40, %r4;
	add.s32 	%r50, %r41, %r3;
	shl.b32 	%r16, %r30, 5;
	mad.lo.s32 	%r42, %r1, %r30, %r4;
	add.s32 	%r49, %r42, %r3;
	mov.f32 	%f179, 0f00000000;
	mov.u32 	%r51, %r8;
$L__BB0_2:
	setp.ge.s32 	%p2, %r51, %r9;
	mul.wide.s32 	%rd7, %r51, 4;
	add.s64 	%rd3, %rd2, %rd7;
	mov.f32 	%f171, 0f00000000;
	@%p2 bra 	$L__BB0_4;
	ld.global.f32 	%f171, [%rd3];
$L__BB0_4:
	st.shared.f32 	[%r11], %f171;
	setp.ge.s32 	%p3, %r49, %r9;
	mov.f32 	%f172, 0f00000000;
	@%p3 bra 	$L__BB0_6;
	mul.wide.s32 	%rd8, %r49, 4;
	add.s64 	%rd9, %rd1, %rd8;
	ld.global.f32 	%f172, [%rd9];
$L__BB0_6:
	st.shared.f32 	[%r12], %f172;
	bar.sync 	0;
	ld.shared.f32 	%f26, [%r10];
	ld.shared.f32 	%f27, [%r13];
	fma.rn.f32 	%f28, %f26, %f27, %f179;
	ld.shared.f32 	%f29, [%r10+4];
	ld.shared.f32 	%f30, [%r13+64];
	fma.rn.f32 	%f31, %f29, %f30, %f28;
	ld.shared.f32 	%f32, [%r10+8];
	ld.shared.f32 	%f33, [%r13+128];
	fma.rn.f32 	%f34, %f32, %f33, %f31;
	ld.shared.f32 	%f35, [%r10+12];
	ld.shared.f32 	%f36, [%r13+192];
	fma.rn.f32 	%f37, %f35, %f36, %f34;
	ld.shared.f32 	%f38, [%r10+16];
	ld.shared.f32 	%f39, [%r13+256];
	fma.rn.f32 	%f40, %f38, %f39, %f37;
	ld.shared.f32 	%f41, [%r10+20];
	ld.shared.f32 	%f42, [%r13+320];
	fma.rn.f32 	%f43, %f41, %f42, %f40;
	ld.shared.f32 	%f44, [%r10+24];
	ld.shared.f32 	%f45, [%r13+384];
	fma.rn.f32 	%f46, %f44, %f45, %f43;
	ld.shared.f32 	%f47, [%r10+28];
	ld.shared.f32 	%f48, [%r13+448];
	fma.rn.f32 	%f49, %f47, %f48, %f46;
	ld.shared.f32 	%f50, [%r10+32];
	ld.shared.f32 	%f51, [%r13+512];
	fma.rn.f32 	%f52, %f50, %f51, %f49;
	ld.shared.f32 	%f53, [%r10+36];
	ld.shared.f32 	%f54, [%r13+576];
	fma.rn.f32 	%f55, %f53, %f54, %f52;
	ld.shared.f32 	%f56, [%r10+40];
	ld.shared.f32 	%f57, [%r13+640];
	fma.rn.f32 	%f58, %f56, %f57, %f55;
	ld.shared.f32 	%f59, [%r10+44];
	ld.shared.f32 	%f60, [%r13+704];
	fma.rn.f32 	%f61, %f59, %f60, %f58;
	ld.shared.f32 	%f62, [%r10+48];
	ld.shared.f32 	%f63, [%r13+768];
	fma.rn.f32 	%f64, %f62, %f63, %f61;
	ld.shared.f32 	%f65, [%r10+52];
	ld.shared.f32 	%f66, [%r13+832];
	fma.rn.f32 	%f67, %f65, %f66, %f64;
	ld.shared.f32 	%f68, [%r10+56];
	ld.shared.f32 	%f69, [%r13+896];
	fma.rn.f32 	%f70, %f68, %f69, %f67;
	ld.shared.f32 	%f71, [%r10+60];
	ld.shared.f32 	%f72, [%r13+960];
	fma.rn.f32 	%f6, %f71, %f72, %f70;
	bar.sync 	0;
	add.s32 	%r43, %r51, 16;
	setp.ge.s32 	%p4, %r43, %r9;
	mov.f32 	%f173, 0f00000000;
	@%p4 bra 	$L__BB0_8;
	ld.global.f32 	%f173, [%rd3+64];
$L__BB0_8:
	st.shared.f32 	[%r11], %f173;
	setp.ge.s32 	%p5, %r50, %r9;
	mov.f32 	%f174, 0f00000000;
	@%p5 bra 	$L__BB0_10;
	mul.wide.s32 	%rd10, %r50, 4;
	add.s64 	%rd11, %rd1, %rd10;
	ld.global.f32 	%f174, [%rd11];
$L__BB0_10:
	st.shared.f32 	[%r12], %f174;
	bar.sync 	0;
	ld.shared.f32 	%f74, [%r10];
	ld.shared.f32 	%f75, [%r13];
	fma.rn.f32 	%f76, %f74, %f75, %f6;
	ld.shared.f32 	%f77, [%r10+4];
	ld.shared.f32 	%f78, [%r13+64];
	fma.rn.f32 	%f79, %f77, %f78, %f76;
	ld.shared.f32 	%f80, [%r10+8];
	ld.shared.f32 	%f81, [%r13+128];
	fma.rn.f32 	%f82, %f80, %f81, %f79;
	ld.shared.f32 	%f83, [%r10+12];
	ld.shared.f32 	%f84, [%r13+192];
	fma.rn.f32 	%f85, %f83, %f84, %f82;
	ld.shared.f32 	%f86, [%r10+16];
	ld.shared.f32 	%f87, [%r13+256];
	fma.rn.f32 	%f88, %f86, %f87, %f85;
	ld.shared.f32 	%f89, [%r10+20];
	ld.shared.f32 	%f90, [%r13+320];
	fma.rn.f32 	%f91, %f89, %f90, %f88;
	ld.shared.f32 	%f92, [%r10+24];
	ld.shared.f32 	%f93, [%r13+384];
	fma.rn.f32 	%f94, %f92, %f93, %f91;
	ld.shared.f32 	%f95, [%r10+28];
	ld.shared.f32 	%f96, [%r13+448];
	fma.rn.f32 	%f97, %f95, %f96, %f94;
	ld.shared.f32 	%f98, [%r10+32];
	ld.shared.f32 	%f99, [%r13+512];
	fma.rn.f32 	%f100, %f98, %f99, %f97;
	ld.shared.f32 	%f101, [%r10+36];
	ld.shared.f32 	%f102, [%r13+576];
	fma.rn.f32 	%f103, %f101, %f102, %f100;
	ld.shared.f32 	%f104, [%r10+40];
	ld.shared.f32 	%f105, [%r13+640];
	fma.rn.f32 	%f106, %f104, %f105, %f103;
	ld.shared.f32 	%f107, [%r10+44];
	ld.shared.f32 	%f108, [%r13+704];
	fma.rn.f32 	%f109, %f107, %f108, %f106;
	ld.shared.f32 	%f110, [%r10+48];
	ld.shared.f32 	%f111, [%r13+768];
	fma.rn.f32 	%f112, %f110, %f111, %f109;
	ld.shared.f32 	%f113, [%r10+52];
	ld.shared.f32 	%f114, [%r13+832];
	fma.rn.f32 	%f115, %f113, %f114, %f112;
	ld.shared.f32 	%f116, [%r10+56];
	ld.shared.f32 	%f117, [%r13+896];
	fma.rn.f32 	%f118, %f116, %f117, %f115;
	ld.shared.f32 	%f119, [%r10+60];
	ld.shared.f32 	%f120, [%r13+960];
	fma.rn.f32 	%f179, %f119, %f120, %f118;
	bar.sync 	0;
	add.s32 	%r52, %r52, 2;
	add.s32 	%r51, %r51, 32;
	add.s32 	%r50, %r50, %r16;
	add.s32 	%r49, %r49, %r16;
	setp.ne.s32 	%p6, %r52, 0;
	@%p6 bra 	$L__BB0_2;
	shl.b32 	%r44, %r6, 4;
	and.b32  	%r53, %r44, -32;
$L__BB0_12:
	and.b32  	%r45, %r6, 1;
	setp.eq.b32 	%p7, %r45, 1;
	not.pred 	%p8, %p7;
	@%p8 bra 	$L__BB0_18;
	add.s32 	%r28, %r8, %r53;
	setp.ge.s32 	%p9, %r28, %r9;
	mov.f32 	%f177, 0f00000000;
	@%p9 bra 	$L__BB0_15;
	mul.wide.s32 	%rd12, %r28, 4;
	add.s64 	%rd13, %rd2, %rd12;
	ld.global.f32 	%f177, [%rd13];
$L__BB0_15:
	st.shared.f32 	[%r11], %f177;
	add.s32 	%r46, %r53, %r1;
	mad.lo.s32 	%r29, %r46, %r30, %r5;
	setp.ge.s32 	%p10, %r29, %r9;
	mov.f32 	%f178, 0f00000000;
	@%p10 bra 	$L__BB0_17;
	mul.wide.s32 	%rd14, %r29, 4;
	add.s64 	%rd15, %rd1, %rd14;
	ld.global.f32 	%f178, [%rd15];
$L__BB0_17:
	st.shared.f32 	[%r12], %f178;
	bar.sync 	0;
	ld.shared.f32 	%f123, [%r10];
	ld.shared.f32 	%f124, [%r13];
	fma.rn.f32 	%f125, %f123, %f124, %f179;
	ld.shared.f32 	%f126, [%r10+4];
	ld.shared.f32 	%f127, [%r13+64];
	fma.rn.f32 	%f128, %f126, %f127, %f125;
	ld.shared.f32 	%f129, [%r10+8];
	ld.shared.f32 	%f130, [%r13+128];
	fma.rn.f32 	%f131, %f129, %f130, %f128;
	ld.shared.f32 	%f132, [%r10+12];
	ld.shared.f32 	%f133, [%r13+192];
	fma.rn.f32 	%f134, %f132, %f133, %f131;
	ld.shared.f32 	%f135, [%r10+16];
	ld.shared.f32 	%f136, [%r13+256];
	fma.rn.f32 	%f137, %f135, %f136, %f134;
	ld.shared.f32 	%f138, [%r10+20];
	ld.shared.f32 	%f139, [%r13+320];
	fma.rn.f32 	%f140, %f138, %f139, %f137;
	ld.shared.f32 	%f141, [%r10+24];
	ld.shared.f32 	%f142, [%r13+384];
	fma.rn.f32 	%f143, %f141, %f142, %f140;
	ld.shared.f32 	%f144, [%r10+28];
	ld.shared.f32 	%f145, [%r13+448];
	fma.rn.f32 	%f146, %f144, %f145, %f143;
	ld.shared.f32 	%f147, [%r10+32];
	ld.shared.f32 	%f148, [%r13+512];
	fma.rn.f32 	%f149, %f147, %f148, %f146;
	ld.shared.f32 	%f150, [%r10+36];
	ld.shared.f32 	%f151, [%r13+576];
	fma.rn.f32 	%f152, %f150, %f151, %f149;
	ld.shared.f32 	%f153, [%r10+40];
	ld.shared.f32 	%f154, [%r13+640];
	fma.rn.f32 	%f155, %f153, %f154, %f152;
	ld.shared.f32 	%f156, [%r10+44];
	ld.shared.f32 	%f157, [%r13+704];
	fma.rn.f32 	%f158, %f156, %f157, %f155;
	ld.shared.f32 	%f159, [%r10+48];
	ld.shared.f32 	%f160, [%r13+768];
	fma.rn.f32 	%f161, %f159, %f160, %f158;
	ld.shared.f32 	%f162, [%r10+52];
	ld.shared.f32 	%f163, [%r13+832];
	fma.rn.f32 	%f164, %f162, %f163, %f161;
	ld.shared.f32 	%f165, [%r10+56];
	ld.shared.f32 	%f166, [%r13+896];
	fma.rn.f32 	%f167, %f165, %f166, %f164;
	ld.shared.f32 	%f168, [%r10+60];
	ld.shared.f32 	%f169, [%r13+960];
	fma.rn.f32 	%f179, %f168, %f169, %f167;
	bar.sync 	0;
$L__BB0_18:
	max.s32 	%r47, %r2, %r5;
	setp.ge.s32 	%p11, %r47, %r30;
	@%p11 bra 	$L__BB0_20;
	add.s32 	%r48, %r7, %r5;
	cvta.to.global.u64 	%rd16, %rd4;
	mul.wide.s32 	%rd17, %r48, 4;
	add.s64 	%rd18, %rd16, %rd17;
	st.global.f32 	[%rd18], %f179;
$L__BB0_20:
	ret;

}


// ===== COMPILED SASS (sm_100) =====

	.target	sm_100

	.elftype	@"ET_EXEC"


//--------------------- .note.nv.tkinfo           --------------------------
	.section	.note.nv.tkinfo,"",@"SHT_NOTE"
	.sectionflags	@"SHF_NOTE_NV_TKINFO"
	.tkinfo
        /*0018*/ 	.word	0x00000002
        /*0030*/ 	.string	""
        /*0030*/ 	.string	"ptxas"
        /*0030*/ 	.string	"Cuda compilation tools, release 13.0, V13.0.88"
        /*0030*/ 	.string	"Build cuda_13.0.r13.0/compiler.36424714_0"
        /*0030*/ 	.string	"-arch sm_100 -m 64 "



//--------------------- .note.nv.cuinfo           --------------------------
	.section	.note.nv.cuinfo,"",@"SHT_NOTE"
	.sectionflags	@"SHF_NOTE_NV_CUINFO"
        /*0018*/ 	.short	0x0002
        /*001a*/ 	.short	0x0064
        /*001c*/ 	.short	0x0082
	.zero		2


//--------------------- .nv.info                  --------------------------
	.section	.nv.info,"",@"SHT_CUDA_INFO"
	.align	4


	//----- nvinfo : EIATTR_REGCOUNT
	.align		4
        /*0000*/ 	.byte	0x04, 0x2f
        /*0002*/ 	.short	(.L_1 - .L_0)
	.align		4
.L_0:
        /*0004*/ 	.word	index@(_Z9matrixMulPfS_S_i)
        /*0008*/ 	.word	0x00000020


	//----- nvinfo : EIATTR_FRAME_SIZE
	.align		4
.L_1:
        /*000c*/ 	.byte	0x04, 0x11
        /*000e*/ 	.short	(.L_3 - .L_2)
	.align		4
.L_2:
        /*0010*/ 	.word	index@(_Z9matrixMulPfS_S_i)
        /*0014*/ 	.word	0x00000000


	//----- nvinfo : EIATTR_MIN_STACK_SIZE
	.align		4
.L_3:
        /*0018*/ 	.byte	0x04, 0x12
        /*001a*/ 	.short	(.L_5 - .L_4)
	.align		4
.L_4:
        /*001c*/ 	.word	index@(_Z9matrixMulPfS_S_i)
        /*0020*/ 	.word	0x00000000
.L_5:


//--------------------- .nv.compat                --------------------------
	.section	.nv.compat,"",@"SHT_CUDA_COMPAT_INFO"
	.align	4
        /*0000*/ 	.byte	0x02, 0x09, 0x00, 0x00, 0x02, 0x02, 0x01, 0x00, 0x02, 0x05, 0x05, 0x00, 0x03, 0x07, 0x01, 0x01
        /*0010*/ 	.byte	0x02, 0x03, 0x00, 0x00, 0x02, 0x06, 0x01, 0x00, 0x04, 0x0b, 0x08, 0x00, 0x09, 0x00, 0x00, 0x00
        /*0020*/ 	.byte	0x00, 0x00, 0x00, 0x00


//--------------------- .nv.info._Z9matrixMulPfS_S_i --------------------------
	.section	.nv.info._Z9matrixMulPfS_S_i,"",@"SHT_CUDA_INFO"
	.sectionflags	@""
	.align	4


	//----- nvinfo : EIATTR_CUDA_API_VERSION
	.align		4
        /*0000*/ 	.byte	0x04, 0x37
        /*0002*/ 	.short	(.L_7 - .L_6)
.L_6:
        /*0004*/ 	.word	0x00000082


	//----- nvinfo : EIATTR_KPARAM_INFO
	.align		4
.L_7:
        /*0008*/ 	.byte	0x04, 0x17
        /*000a*/ 	.short	(.L_9 - .L_8)
.L_8:
        /*000c*/ 	.word	0x00000000
        /*0010*/ 	.short	0x0003
        /*0012*/ 	.short	0x0018
        /*0014*/ 	.byte	0x00, 0xf0, 0x11, 0x00


	//----- nvinfo : EIATTR_KPARAM_INFO
	.align		4
.L_9:
        /*0018*/ 	.byte	0x04, 0x17
        /*001a*/ 	.short	(.L_11 - .L_10)
.L_10:
        /*001c*/ 	.word	0x00000000
        /*0020*/ 	.short	0x0002
        /*0022*/ 	.short	0x0010
        /*0024*/ 	.byte	0x00, 0xf5, 0x21, 0x00


	//----- nvinfo : EIATTR_KPARAM_INFO
	.align		4
.L_11:
        /*0028*/ 	.byte	0x04, 0x17
        /*002a*/ 	.short	(.L_13 - .L_12)
.L_12:
        /*002c*/ 	.word	0x00000000
        /*0030*/ 	.short	0x0001
        /*0032*/ 	.short	0x0008
        /*0034*/ 	.byte	0x00, 0xf5, 0x21, 0x00


	//----- nvinfo : EIATTR_KPARAM_INFO
	.align		4
.L_13:
        /*0038*/ 	.byte	0x04, 0x17
        /*003a*/ 	.short	(.L_15 - .L_14)
.L_14:
        /*003c*/ 	.word	0x00000000
        /*0040*/ 	.short	0x0000
        /*0042*/ 	.short	0x0000
        /*0044*/ 	.byte	0x00, 0xf5, 0x21, 0x00


	//----- nvinfo : EIATTR_SPARSE_MMA_MASK
	.align		4
.L_15:
        /*0048*/ 	.byte	0x03, 0x50
        /*004a*/ 	.short	0x0000


	//----- nvinfo : EIATTR_MAXREG_COUNT
	.align		4
        /*004c*/ 	.byte	0x03, 0x1b
        /*004e*/ 	.short	0x00ff


	//----- nvinfo : EIATTR_NUM_BARRIERS
	.align		4
        /*0050*/ 	.byte	0x02, 0x4c
        /*0052*/ 	.byte	0x01
	.zero		1


	//----- nvinfo : EIATTR_MERCURY_ISA_VERSION
	.align		4
        /*0054*/ 	.byte	0x03, 0x5f
        /*0056*/ 	.short	0x0101


	//----- nvinfo : EIATTR_VRC_CTA_INIT_COUNT
	.align		4
        /*0058*/ 	.byte	0x02, 0x4a
	.zero		1
	.zero		1


	//----- nvinfo : EIATTR_EXIT_INSTR_OFFSETS
	.align		4
        /*005c*/ 	.byte	0x04, 0x1c
        /*005e*/ 	.short	(.L_17 - .L_16)


	//   ....[0]....
.L_16:
        /*0060*/ 	.word	0x00000c80


	//   ....[1]....
        /*0064*/ 	.word	0x00000cd0


	//----- nvinfo : EIATTR_CBANK_PARAM_SIZE
	.align		4
.L_17:
        /*0068*/ 	.byte	0x03, 0x19
        /*006a*/ 	.short	0x001c


	//----- nvinfo : EIATTR_PARAM_CBANK
	.align		4
        /*006c*/ 	.byte	0x04, 0x0a
        /*006e*/ 	.short	(.L_19 - .L_18)
	.align		4
.L_18:
        /*0070*/ 	.word	index@(.nv.constant0._Z9matrixMulPfS_S_i)
        /*0074*/ 	.short	0x0380
        /*0076*/ 	.short	0x001c


	//----- nvinfo : EIATTR_SW_WAR
	.align		4
.L_19:
        /*0078*/ 	.byte	0x04, 0x36
        /*007a*/ 	.short	(.L_21 - .L_20)
.L_20:
        /*007c*/ 	.word	0x00000008
.L_21:


//--------------------- .nv.callgraph             --------------------------
	.section	.nv.callgraph,"",@"SHT_CUDA_CALLGRAPH"
	.align	4
	.sectionentsize	8
	.align		4
        /*0000*/ 	.word	0x00000000
	.align		4
        /*0004*/ 	.word	0xffffffff
	.align		4
        /*0008*/ 	.word	0x00000000
	.align		4
        /*000c*/ 	.word	0xfffffffe
	.align		4
        /*0010*/ 	.word	0x00000000
	.align		4
        /*0014*/ 	.word	0xfffffffd
	.align		4
        /*0018*/ 	.word	0x00000000
	.align		4
        /*001c*/ 	.word	0xfffffffc


//--------------------- .text._Z9matrixMulPfS_S_i --------------------------
	.section	.text._Z9matrixMulPfS_S_i,"ax",@progbits
	.align	128
        .global         _Z9matrixMulPfS_S_i
        .type           _Z9matrixMulPfS_S_i,@function
        .size           _Z9matrixMulPfS_S_i,(.L_x_4 - _Z9matrixMulPfS_S_i)
        .other          _Z9matrixMulPfS_S_i,@"STO_CUDA_ENTRY STV_DEFAULT"
_Z9matrixMulPfS_S_i:
.text._Z9matrixMulPfS_S_i:
[----:B------:R-:W-:Y:S01]  /*0000*/  LDC R1, c[0x0][0x37c] ;  /* 0x0000df00ff017b82 */ /* 0x000fe20000000800 */
[----:B------:R-:W0:Y:S07]  /*0010*/  S2R R0, SR_CTAID.Y ;  /* 0x0000000000007919 */ /* 0x000e2e0000002600 */
[----:B------:R-:W1:Y:S01]  /*0020*/  S2UR UR6, SR_CgaCtaId ;  /* 0x00000000000679c3 */ /* 0x000e620000008800 */
[----:B------:R-:W2:Y:S01]  /*0030*/  LDCU UR7, c[0x0][0x370] ;  /* 0x00006e00ff0777ac */ /* 0x000ea20008000800 */
[----:B------:R-:W-:Y:S01]  /*0040*/  HFMA2 R23, -RZ, RZ, 0, 0 ;  /* 0x00000000ff177431 */ /* 0x000fe200000001ff */
[----:B------:R-:W0:Y:S01]  /*0050*/  S2R R13, SR_TID.Y ;  /* 0x00000000000d7919 */ /* 0x000e220000002200 */
[----:B------:R-:W3:Y:S01]  /*0060*/  LDCU UR10, c[0x0][0x398] ;  /* 0x00007300ff0a77ac */ /* 0x000ee20008000800 */
[----:B------:R-:W4:Y:S01]  /*0070*/  S2R R7, SR_TID.X ;  /* 0x0000000000077919 */ /* 0x000f220000002100 */
[----:B------:R-:W-:Y:S01]  /*0080*/  UMOV UR4, 0x400 ;  /* 0x0000040000047882 */ /* 0x000fe20000000000 */
[----:B------:R-:W0:Y:S01]  /*0090*/  LDCU.64 UR8, c[0x0][0x358] ;  /* 0x00006b00ff0877ac */ /* 0x000e220008000a00 */
[----:B------:R-:W5:Y:S01]  /*00a0*/  S2R R4, SR_CTAID.X ;  /* 0x0000000000047919 */ /* 0x000f620000002500 */
[----:B------:R-:W-:-:S02]  /*00b0*/  UIADD3 UR5, UPT, UPT, UR4, 0x400, URZ ;  /* 0x0000040004057890 */ /* 0x000fc4000fffe0ff */
[----:B--2---:R-:W-:Y:S01]  /*00c0*/  UISETP.NE.AND UP0, UPT, UR7, 0x1, UPT ;  /* 0x000000010700788c */ /* 0x004fe2000bf05270 */
[----:B---3--:R-:W-:Y:S01]  /*00d0*/  MOV R22, UR10 ;  /* 0x0000000a00167c02 */ /* 0x008fe20008000f00 */
[----:B-1----:R-:W-:Y:S02]  /*00e0*/  ULEA UR4, UR6, UR4, 0x18 ;  /* 0x0000000406047291 */ /* 0x002fe4000f8ec0ff */
[----:B------:R-:W-:Y:S02]  /*00f0*/  ULEA UR5, UR6, UR5, 0x18 ;  /* 0x0000000506057291 */ /* 0x000fe4000f8ec0ff */
[-C--:B------:R-:W-:Y:S01]  /*0100*/  IMAD R20, R22, R22.reuse, RZ ;  /* 0x0000001616147224 */ /* 0x080fe200078e02ff */
[----:B0-----:R-:W-:Y:S02]  /*0110*/  LEA R0, R0, R13, 0x4 ;  /* 0x0000000d00007211 */ /* 0x001fe400078e20ff */
[----:B------:R-:W-:Y:S01]  /*0120*/  LEA R2, R13, UR4, 0x6 ;  /* 0x000000040d027c11 */ /* 0x000fe2000f8e30ff */
[----:B------:R-:W-:Y:S01]  /*0130*/  UMOV UR4, URZ ;  /* 0x000000ff00047c82 */ /* 0x000fe20008000000 */
[C---:B----4-:R-:W-:Y:S01]  /*0140*/  LEA R16, R7.reuse, UR5, 0x2 ;  /* 0x0000000507107c11 */ /* 0x050fe2000f8e10ff */
[----:B------:R-:W-:Y:S01]  /*0150*/  IMAD R21, R0, R22, R7 ;  /* 0x0000001600157224 */ /* 0x000fe200078e0207 */
[----:B------:R-:W-:-:S02]  /*0160*/  LEA R19, R7, R2, 0x2 ;  /* 0x0000000207137211 */ /* 0x000fc400078e10ff */
[----:B-----5:R-:W-:Y:S02]  /*0170*/  LEA R3, R4, R7, 0x4 ;  /* 0x0000000704037211 */ /* 0x020fe400078e20ff */
[----:B------:R-:W-:Y:S01]  /*0180*/  LEA R18, R13, R16, 0x6 ;  /* 0x000000100d127211 */ /* 0x000fe200078e30ff */
[----:B------:R-:W-:Y:S06]  /*0190*/  BRA.U !UP0, `(.L_x_0) ;  /* 0x0000000508d47547 */ /* 0x000fec000b800000 */
[----:B------:R-:W0:Y:S01]  /*01a0*/  LDC R12, c[0x0][0x398] ;  /* 0x0000e600ff0c7b82 */ /* 0x000e220000000800 */
[C---:B------:R-:W-:Y:S01]  /*01b0*/  IADD3 R5, PT, PT, R13.reuse, 0x10, RZ ;  /* 0x000000100d057810 */ /* 0x040fe20007ffe0ff */
[-CC-:B------:R-:W-:Y:S01]  /*01c0*/  IMAD R15, R13, R22.reuse, R7.reuse ;  /* 0x000000160d0f7224 */ /* 0x180fe200078e0207 */
[----:B------:R-:W-:Y:S01]  /*01d0*/  ULOP3.LUT UR4, UR7, 0xfffffffe, URZ, 0xc0, !UPT ;  /* 0xfffffffe07047892 */ /* 0x000fe2000f8ec0ff */
[----:B------:R-:W-:Y:S02]  /*01e0*/  MOV R23, RZ ;  /* 0x000000ff00177202 */ /* 0x000fe40000000f00 */
[----:B------:R-:W-:Y:S01]  /*01f0*/  IMAD R5, R5, R22, R7 ;  /* 0x0000001605057224 */ /* 0x000fe200078e0207 */
[C---:B------:R-:W-:Y:S01]  /*0200*/  LEA R15, R4.reuse, R15, 0x4 ;  /* 0x0000000f040f7211 */ /* 0x040fe200078e20ff */
[----:B------:R-:W1:Y:S01]  /*0210*/  LDC.64 R24, c[0x0][0x380] ;  /* 0x0000e000ff187b82 */ /* 0x000e620000000a00 */
[----:B------:R-:W-:Y:S01]  /*0220*/  MOV R14, R21 ;  /* 0x00000015000e7202 */ /* 0x000fe20000000f00 */
[----:B------:R-:W-:Y:S01]  /*0230*/  UIADD3 UR4, UPT, UPT, -UR4, URZ, URZ ;  /* 0x000000ff04047290 */ /* 0x000fe2000fffe1ff */
[----:B------:R-:W-:-:S11]  /*0240*/  LEA R17, R4, R5, 0x4 ;  /* 0x0000000504117211 */ /* 0x000fd600078e20ff */
.L_x_1:
[-C--:B------:R-:W-:Y:S02]  /*0250*/  ISETP.GE.AND P1, PT, R15, R20.reuse, PT ;  /* 0x000000140f00720c */ /* 0x080fe40003f26270 */
[----:B------:R-:W-:Y:S02]  /*0260*/  CS2R R6, SRZ ;  /* 0x0000000000067805 */ /* 0x000fe4000001ff00 */
[C---:B------:R-:W-:Y:S01]  /*0270*/  ISETP.GE.AND P0, PT, R14.reuse, R20, PT ;  /* 0x000000140e00720c */ /* 0x040fe20003f06270 */
[----:B-1----:R-:W-:-:S08]  /*0280*/  IMAD.WIDE R26, R14, 0x4, R24 ;  /* 0x000000040e1a7825 */ /* 0x002fd000078e0218 */
[----:B------:R-:W1:Y:S04]  /*0290*/  @!P1 LDC.64 R4, c[0x0][0x388] ;  /* 0x0000e200ff049b82 */ /* 0x000e680000000a00 */
[----:B------:R-:W2:Y:S01]  /*02a0*/  @!P0 LDG.E R6, desc[UR8][R26.64] ;  /* 0x000000081a068981 */ /* 0x000ea2000c1e1900 */
[----:B-1----:R-:W-:-:S05]  /*02b0*/  @!P1 IMAD.WIDE R4, R15, 0x4, R4 ;  /* 0x000000040f049825 */ /* 0x002fca00078e0204 */
[----:B------:R-:W3:Y:S01]  /*02c0*/  @!P1 LDG.E R7, desc[UR8][R4.64] ;  /* 0x0000000804079981 */ /* 0x000ee2000c1e1900 */
[----:B------:R-:W-:-:S03]  /*02d0*/  ISETP.GE.AND P1, PT, R17, R20, PT ;  /* 0x000000141100720c */ /* 0x000fc60003f26270 */
[----:B--2---:R-:W-:Y:S04]  /*02e0*/  STS [R19], R6 ;  /* 0x0000000613007388 */ /* 0x004fe80000000800 */
[----:B---3--:R-:W-:Y:S01]  /*02f0*/  STS [R18], R7 ;  /* 0x0000000712007388 */ /* 0x008fe20000000800 */
[----:B------:R-:W-:Y:S06]  /*0300*/  BAR.SYNC.DEFER_BLOCKING 0x0 ;  /* 0x0000000000007b1d */ /* 0x000fec0000010000 */
[----:B------:R-:W-:Y:S04]  /*0310*/  LDS R28, [R16] ;  /* 0x00000000101c7984 */ /* 0x000fe80000000800 */
[----:B------:R-:W1:Y:S04]  /*0320*/  LDS.128 R8, [R2] ;  /* 0x0000000002087984 */ /* 0x000e680000000c00 */
[----:B------:R-:W2:Y:S04]  /*0330*/  LDS R29, [R16+0x40] ;  /* 0x00004000101d7984 */ /* 0x000ea80000000800 */
[----:B------:R-:W3:Y:S04]  /*0340*/  LDS R4, [R16+0x80] ;  /* 0x0000800010047984 */ /* 0x000ee80000000800 */
[----:B------:R-:W4:Y:S01]  /*0350*/  LDS R22, [R16+0xc0] ;  /* 0x0000c00010167984 */ /* 0x000f220000000800 */
[----:B-1----:R-:W-:-:S03]  /*0360*/  FFMA R8, R8, R28, R23 ;  /* 0x0000001c08087223 */ /* 0x002fc60000000017 */
[----:B------:R-:W-:Y:S01]  /*0370*/  LDS R23, [R16+0x140] ;  /* 0x0001400010177984 */ /* 0x000fe20000000800 */
[----:B--2---:R-:W-:-:S03]  /*0380*/  FFMA R29, R29, R9, R8 ;  /* 0x000000091d1d7223 */ /* 0x004fc60000000008 */
[----:B------:R-:W-:Y:S01]  /*0390*/  LDS R9, [R16+0x100] ;  /* 0x0001000010097984 */ /* 0x000fe20000000800 */
[----:B---3--:R-:W-:-:S03]  /*03a0*/  FFMA R29, R4, R10, R29 ;  /* 0x0000000a041d7223 */ /* 0x008fc6000000001d */
[----:B------:R-:W1:Y:S04]  /*03b0*/  LDS.128 R4, [R2+0x10] ;  /* 0x0000100002047984 */ /* 0x000e680000000c00 */
[----:B------:R-:W2:Y:S01]  /*03c0*/  LDS R8, [R16+0x180] ;  /* 0x0001800010087984 */ /* 0x000ea20000000800 */
[----:B----4-:R-:W-:-:S03]  /*03d0*/  FFMA R11, R22, R11, R29 ;  /* 0x0000000b160b7223 */ /* 0x010fc6000000001d */
[----:B------:R-:W3:Y:S04]  /*03e0*/  LDS R22, [R16+0x1c0] ;  /* 0x0001c00010167984 */ /* 0x000ee80000000800 */
[----:B------:R-:W-:Y:S01]  /*03f0*/  LDS R29, [R16+0x2c0] ;  /* 0x0002c000101d7984 */ /* 0x000fe20000000800 */
[----:B-1----:R-:W-:-:S04]  /*0400*/  FFMA R4, R4, R9, R11 ;  /* 0x0000000904047223 */ /* 0x002fc8000000000b */
[----:B------:R-:W-:Y:S02]  /*0410*/  FFMA R23, R23, R5, R4 ;  /* 0x0000000517177223 */ /* 0x000fe40000000004 */
[----:B------:R-:W-:Y:S02]  /*0420*/  LDS R5, [R16+0x200] ;  /* 0x0002000010057984 */ /* 0x000fe40000000800 */
[----:B--2---:R-:W-:Y:S02]  /*0430*/  FFMA R23, R8, R6, R23 ;  /* 0x0000000608177223 */ /* 0x004fe40000000017 */
[----:B------:R-:W1:Y:S02]  /*0440*/  LDS.128 R8, [R2+0x20] ;  /* 0x0000200002087984 */ /* 0x000e640000000c00 */
[----:B---3--:R-:W-:Y:S02]  /*0450*/  FFMA R7, R22, R7, R23 ;  /* 0x0000000716077223 */ /* 0x008fe40000000017 */
[----:B------:R-:W2:Y:S04]  /*0460*/  LDS R23, [R16+0x240] ;  /* 0x0002400010177984 */ /* 0x000ea80000000800 */
[----:B------:R-:W3:Y:S01]  /*0470*/  LDS R4, [R16+0x280] ;  /* 0x0002800010047984 */ /* 0x000ee20000000800 */
[----:B-1----:R-:W-:-:S04]  /*0480*/  FFMA R8, R8, R5, R7 ;  /* 0x0000000508087223 */ /* 0x002fc80000000007 */
[----:B--2---:R-:W-:Y:S02]  /*0490*/  FFMA R23, R23, R9, R8 ;  /* 0x0000000917177223 */ /* 0x004fe40000000008 */
[----:B------:R-:W-:Y:S02]  /*04a0*/  LDS R9, [R16+0x300] ;  /* 0x0003000010097984 */ /* 0x000fe40000000800 */
[----:B---3--:R-:W-:Y:S02]  /*04b0*/  FFMA R10, R4, R10, R23 ;  /* 0x0000000a040a7223 */ /* 0x008fe40000000017 */
[----:B------:R-:W1:Y:S02]  /*04c0*/  LDS.128 R4, [R2+0x30] ;  /* 0x0000300002047984 */ /* 0x000e640000000c00 */
[----:B------:R-:W-:Y:S01]  /*04d0*/  FFMA R11, R29, R11, R10 ;  /* 0x0000000b1d0b7223 */ /* 0x000fe2000000000a */
[----:B------:R-:W-:-:S04]  /*04e0*/  IADD3 R23, PT, PT, R14, 0x10, RZ ;  /* 0x000000100e177810 */ /* 0x000fc80007ffe0ff */
[----:B------:R-:W-:Y:S02]  /*04f0*/  ISETP.GE.AND P0, PT, R23, R20, PT ;  /* 0x000000141700720c */ /* 0x000fe40003f06270 */
[----:B------:R-:W-:Y:S01]  /*0500*/  LDS R23, [R16+0x380] ;  /* 0x0003800010177984 */ /* 0x000fe20000000800 */
[----:B------:R-:W-:Y:S02]  /*0510*/  HFMA2 R22, -RZ, RZ, 0, 0 ;  /* 0x00000000ff167431 */ /* 0x000fe400000001ff */
[----:B-1----:R-:W-:Y:S02]  /*0520*/  FFMA R10, R4, R9, R11 ;  /* 0x00000009040a7223 */ /* 0x002fe4000000000b */
[----:B------:R-:W1:Y:S01]  /*0530*/  @!P1 LDC.64 R8, c[0x0][0x388] ;  /* 0x0000e200ff089b82 */ /* 0x000e620000000a00 */
[----:B------:R-:W2:Y:S04]  /*0540*/  LDS R11, [R16+0x340] ;  /* 0x00034000100b7984 */ /* 0x000ea80000000800 */
[----:B------:R-:W3:Y:S03]  /*0550*/  LDS R4, [R16+0x3c0] ;  /* 0x0003c00010047984 */ /* 0x000ee60000000800 */
[----:B------:R-:W-:Y:S01]  /*0560*/  BAR.SYNC.DEFER_BLOCKING 0x0 ;  /* 0x0000000000007b1d */ /* 0x000fe20000010000 */
[----:B-1----:R-:W-:Y:S01]  /*0570*/  @!P1 IMAD.WIDE R28, R17, 0x4, R8 ;  /* 0x00000004111c9825 */ /* 0x002fe200078e0208 */
[----:B------:R-:W-:-:S04]  /*0580*/  MOV R9, RZ ;  /* 0x000000ff00097202 */ /* 0x000fc80000000f00 */
[----:B------:R-:W4:Y:S04]  /*0590*/  @!P0 LDG.E R22, desc[UR8][R26.64+0x40] ;  /* 0x000040081a168981 */ /* 0x000f28000c1e1900 */
[----:B------:R-:W5:Y:S01]  /*05a0*/  @!P1 LDG.E R9, desc[UR8][R28.64] ;  /* 0x000000081c099981 */ /* 0x000f62000c1e1900 */
[----:B--2---:R-:W-:-:S04]  /*05b0*/  FFMA R5, R11, R5, R10 ;  /* 0x000000050b057223 */ /* 0x004fc8000000000a */
[----:B------:R-:W-:-:S04]  /*05c0*/  FFMA R5, R23, R6, R5 ;  /* 0x0000000617057223 */ /* 0x000fc80000000005 */
[----:B---3--:R-:W-:Y:S01]  /*05d0*/  FFMA R5, R4, R7, R5 ;  /* 0x0000000704057223 */ /* 0x008fe20000000005 */
[----:B------:R-:W-:-:S04]  /*05e0*/  UIADD3 UR4, UPT, UPT, UR4, 0x2, URZ ;  /* 0x0000000204047890 */ /* 0x000fc8000fffe0ff */
[----:B------:R-:W-:Y:S01]  /*05f0*/  UISETP.NE.AND UP0, UPT, UR4, URZ, UPT ;  /* 0x000000ff0400728c */ /* 0x000fe2000bf05270 */
[----:B------:R-:W-:Y:S01]  /*0600*/  IADD3 R14, PT, PT, R14, 0x20, RZ ;  /* 0x000000200e0e7810 */ /* 0x000fe20007ffe0ff */
[----:B----4-:R-:W-:Y:S04]  /*0610*/  STS [R19], R22 ;  /* 0x0000001613007388 */ /* 0x010fe80000000800 */
[----:B-----5:R-:W-:Y:S01]  /*0620*/  STS [R18], R9 ;  /* 0x0000000912007388 */ /* 0x020fe20000000800 */
[----:B------:R-:W-:Y:S06]  /*0630*/  BAR.SYNC.DEFER_BLOCKING 0x0 ;  /* 0x0000000000007b1d */ /* 0x000fec0000010000 */
[----:B------:R-:W-:Y:S04]  /*0640*/  LDS R22, [R16] ;  /* 0x0000000010167984 */ /* 0x000fe80000000800 */
[----:B------:R-:W1:Y:S04]  /*0650*/  LDS.128 R8, [R2] ;  /* 0x0000000002087984 */ /* 0x000e680000000c00 */
[----:B------:R-:W2:Y:S04]  /*0660*/  LDS R26, [R16+0x40] ;  /* 0x00004000101a7984 */ /* 0x000ea80000000800 */
[----:B------:R-:W3:Y:S04]  /*0670*/  LDS R23, [R16+0x80] ;  /* 0x0000800010177984 */ /* 0x000ee80000000800 */
[----:B------:R-:W-:Y:S01]  /*0680*/  LDS R27, [R16+0x100] ;  /* 0x00010000101b7984 */ /* 0x000fe20000000800 */
[----:B-1----:R-:W-:-:S03]  /*0690*/  FFMA R5, R8, R22, R5 ;  /* 0x0000001608057223 */ /* 0x002fc60000000005 */
[----:B------:R-:W1:Y:S01]  /*06a0*/  LDS R8, [R16+0xc0] ;  /* 0x0000c00010087984 */ /* 0x000e620000000800 */
[----:B--2---:R-:W-:-:S03]  /*06b0*/  FFMA R26, R26, R9, R5 ;  /* 0x000000091a1a7223 */ /* 0x004fc60000000005 */
[----:B------:R-:W2:Y:S04]  /*06c0*/  LDS.128 R4, [R2+0x10] ;  /* 0x0000100002047984 */ /* 0x000ea80000000c00 */
[----:B------:R-:W4:Y:S01]  /*06d0*/  LDS R22, [R16+0x140] ;  /* 0x0001400010167984 */ /* 0x000f220000000800 */
[----:B---3--:R-:W-:-:S03]  /*06e0*/  FFMA R9, R23, R10, R26 ;  /* 0x0000000a17097223 */ /* 0x008fc6000000001a */
[----:B------:R-:W3:Y:S01]  /*06f0*/  LDS R23, [R16+0x180] ;  /* 0x0001800010177984 */ /* 0x000ee20000000800 */
[----:B-1----:R-:W-:-:S04]  /*0700*/  FFMA R9, R8, R11, R9 ;  /* 0x0000000b08097223 */ /* 0x002fc80000000009 */
[----:B--2---:R-:W-:Y:S02]  /*0710*/  FFMA R9, R4, R27, R9 ;  /* 0x0000001b04097223 */ /* 0x004fe40000000009 */
[----:B------:R-:W1:Y:S02]  /*0720*/  LDS R4, [R16+0x1c0] ;  /* 0x0001c00010047984 */ /* 0x000e640000000800 */
[----:B----4-:R-:W-:Y:S02]  /*0730*/  FFMA R26, R22, R5, R9 ;  /* 0x00000005161a7223 */ /* 0x010fe40000000009 */
[----:B------:R-:W-:Y:S04]  /*0740*/  LDS R27, [R16+0x200] ;  /* 0x00020000101b7984 */ /* 0x000fe80000000800 */
        /* <DEDUP_REMOVED lines=9> */
[----:B------:R-:W2:Y:S01]  /*07e0*/  LDS.128 R4, [R2+0x30] ;  /* 0x0000300002047984 */ /* 0x000ea20000000c00 */
[----:B---3--:R-:W-:-:S03]  /*07f0*/  FFMA R23, R23, R10, R22 ;  /* 0x0000000a17177223 */ /* 0x008fc60000000016 */
[----:B------:R-:W3:Y:S04]  /*0800*/  LDS R27, [R16+0x340] ;  /* 0x00034000101b7984 */ /* 0x000ee80000000800 */
[----:B------:R-:W4:Y:S04]  /*0810*/  LDS R22, [R16+0x380] ;  /* 0x0003800010167984 */ /* 0x000f280000000800 */
[----:B------:R-:W5:Y:S01]  /*0820*/  LDS R10, [R16+0x3c0] ;  /* 0x0003c000100a7984 */ /* 0x000f620000000800 */
[----:B-1----:R-:W-:-:S04]  /*0830*/  FFMA R11, R8, R11, R23 ;  /* 0x0000000b080b7223 */ /* 0x002fc80000000017 */
[----:B--2---:R-:W-:-:S04]  /*0840*/  FFMA R4, R4, R9, R11 ;  /* 0x0000000904047223 */ /* 0x004fc8000000000b */
[----:B---3--:R-:W-:-:S04]  /*0850*/  FFMA R5, R27, R5, R4 ;  /* 0x000000051b057223 */ /* 0x008fc80000000004 */
[----:B----4-:R-:W-:Y:S01]  /*0860*/  FFMA R5, R22, R6, R5 ;  /* 0x0000000616057223 */ /* 0x010fe20000000005 */
[----:B0-----:R-:W-:-:S03]  /*0870*/  MOV R22, R12 ;  /* 0x0000000c00167202 */ /* 0x001fc60000000f00 */
[----:B-----5:R-:W-:Y:S01]  /*0880*/  FFMA R23, R10, R7, R5 ;  /* 0x000000070a177223 */ /* 0x020fe20000000005 */
[C---:B------:R-:W-:Y:S02]  /*0890*/  LEA R15, R22.reuse, R15, 0x5 ;  /* 0x0000000f160f7211 */ /* 0x040fe400078e28ff */
[----:B------:R-:W-:Y:S01]  /*08a0*/  LEA R17, R22, R17, 0x5 ;  /* 0x0000001116117211 */ /* 0x000fe200078e28ff */
[----:B------:R-:W-:Y:S06]  /*08b0*/  BAR.SYNC.DEFER_BLOCKING 0x0 ;  /* 0x0000000000007b1d */ /* 0x000fec0000010000 */
[----:B------:R-:W-:Y:S05]  /*08c0*/  BRA.U UP0, `(.L_x_1) ;  /* 0xfffffff900607547 */ /* 0x000fea000b83ffff */
[----:B------:R-:W-:-:S04]  /*08d0*/  USHF.L.U32 UR4, UR7, 0x4, URZ ;  /* 0x0000000407047899 */ /* 0x000fc800080006ff */
[----:B------:R-:W-:-:S12]  /*08e0*/  ULOP3.LUT UR4, UR4, 0xffffffe0, URZ, 0xc0, !UPT ;  /* 0xffffffe004047892 */ /* 0x000fd8000f8ec0ff */
.L_x_0:
[----:B------:R-:W-:Y:S01]  /*08f0*/  ULOP3.LUT UR5, UR7, 0x1, URZ, 0xc0, !UPT ;  /* 0x0000000107057892 */ /* 0x000fe2000f8ec0ff */
[----:B------:R-:W-:-:S03]  /*0900*/  VIMNMX R5, PT, PT, R0, R3, !PT ;  /* 0x0000000300057248 */ /* 0x000fc60007fe0100 */
[----:B------:R-:W-:Y:S01]  /*0910*/  UISETP.NE.U32.AND UP0, UPT, UR5, 0x1, UPT ;  /* 0x000000010500788c */ /* 0x000fe2000bf05070 */
[----:B------:R-:W-:-:S08]  /*0920*/  ISETP.GE.AND P2, PT, R5, R22, PT ;  /* 0x000000160500720c */ /* 0x000fd00003f46270 */
[----:B------:R-:W-:Y:S05]  /*0930*/  BRA.U UP0, `(.L_x_2) ;  /* 0x0000000100d07547 */ /* 0x000fea000b800000 */
[----:B------:R-:W-:Y:S02]  /*0940*/  IADD3 R13, PT, PT, R13, UR4, RZ ;  /* 0x000000040d0d7c10 */ /* 0x000fe4000fffe0ff */
[----:B------:R-:W-:Y:S02]  /*0950*/  CS2R R14, SRZ ;  /* 0x00000000000e7805 */ /* 0x000fe4000001ff00 */
[----:B------:R-:W-:Y:S01]  /*0960*/  IADD3 R21, PT, PT, R21, UR4, RZ ;  /* 0x0000000415157c10 */ /* 0x000fe2000fffe0ff */
[----:B------:R-:W-:-:S03]  /*0970*/  IMAD R5, R13, R22, R3 ;  /* 0x000000160d057224 */ /* 0x000fc600078e0203 */
[-C--:B------:R-:W-:Y:S02]  /*0980*/  ISETP.GE.AND P0, PT, R21, R20.reuse, PT ;  /* 0x000000141500720c */ /* 0x080fe40003f06270 */
[----:B------:R-:W-:-:S11]  /*0990*/  ISETP.GE.AND P1, PT, R5, R20, PT ;  /* 0x000000140500720c */ /* 0x000fd60003f26270 */
[----:B------:R-:W0:Y:S08]  /*09a0*/  @!P0 LDC.64 R8, c[0x0][0x380] ;  /* 0x0000e000ff088b82 */ /* 0x000e300000000a00 */
[----:B------:R-:W1:Y:S01]  /*09b0*/  @!P1 LDC.64 R12, c[0x0][0x388] ;  /* 0x0000e200ff0c9b82 */ /* 0x000e620000000a00 */
[----:B0-----:R-:W-:-:S05]  /*09c0*/  @!P0 IMAD.WIDE R8, R21, 0x4, R8 ;  /* 0x0000000415088825 */ /* 0x001fca00078e0208 */
[----:B------:R-:W2:Y:S01]  /*09d0*/  @!P0 LDG.E R14, desc[UR8][R8.64] ;  /* 0x00000008080e8981 */ /* 0x000ea2000c1e1900 */
[----:B-1----:R-:W-:-:S05]  /*09e0*/  @!P1 IMAD.WIDE R12, R5, 0x4, R12 ;  /* 0x00000004050c9825 */ /* 0x002fca00078e020c */
[----:B------:R-:W3:Y:S04]  /*09f0*/  @!P1 LDG.E R15, desc[UR8][R12.64] ;  /* 0x000000080c0f9981 */ /* 0x000ee8000c1e1900 */
[----:B--2---:R-:W-:Y:S04]  /*0a00*/  STS [R19], R14 ;  /* 0x0000000e13007388 */ /* 0x004fe80000000800 */
[----:B---3--:R-:W-:Y:S01]  /*0a10*/  STS [R18], R15 ;  /* 0x0000000f12007388 */ /* 0x008fe20000000800 */
[----:B------:R-:W-:Y:S06]  /*0a20*/  BAR.SYNC.DEFER_BLOCKING 0x0 ;  /* 0x0000000000007b1d */ /* 0x000fec0000010000 */
[----:B------:R-:W-:Y:S04]  /*0a30*/  LDS R21, [R16] ;  /* 0x0000000010157984 */ /* 0x000fe80000000800 */
[----:B------:R-:W0:Y:S04]  /*0a40*/  LDS.128 R4, [R2] ;  /* 0x0000000002047984 */ /* 0x000e280000000c00 */
[----:B------:R-:W1:Y:S04]  /*0a50*/  LDS R27, [R16+0x40] ;  /* 0x00004000101b7984 */ /* 0x000e680000000800 */
[----:B------:R-:W2:Y:S04]  /*0a60*/  LDS R25, [R16+0x80] ;  /* 0x0000800010197984 */ /* 0x000ea80000000800 */
[----:B------:R-:W3:Y:S04]  /*0a70*/  LDS R28, [R16+0xc0] ;  /* 0x0000c000101c7984 */ /* 0x000ee80000000800 */
[----:B------:R-:W-:Y:S04]  /*0a80*/  LDS R17, [R16+0x100] ;  /* 0x0001000010117984 */ /* 0x000fe80000000800 */
[----:B------:R-:W4:Y:S04]  /*0a90*/  LDS.128 R8, [R2+0x10] ;  /* 0x0000100002087984 */ /* 0x000f280000000c00 */
[----:B------:R-:W5:Y:S04]  /*0aa0*/  LDS R20, [R16+0x140] ;  /* 0x0001400010147984 */ /* 0x000f680000000800 */
[----:B------:R-:W5:Y:S04]  /*0ab0*/  LDS R19, [R16+0x180] ;  /* 0x0001800010137984 */ /* 0x000f680000000800 */
[----:B------:R-:W5:Y:S04]  /*0ac0*/  LDS R18, [R16+0x1c0] ;  /* 0x0001c00010127984 */ /* 0x000f680000000800 */
[----:B------:R-:W-:Y:S01]  /*0ad0*/  LDS.128 R12, [R2+0x20] ;  /* 0x00002000020c7984 */ /* 0x000fe20000000c00 */
[----:B0-----:R-:W-:-:S03]  /*0ae0*/  FFMA R4, R4, R21, R23 ;  /* 0x0000001504047223 */ /* 0x001fc60000000017 */
[----:B------:R-:W-:Y:S04]  /*0af0*/  LDS R24, [R16+0x240] ;  /* 0x0002400010187984 */ /* 0x000fe80000000800 */
[----:B------:R-:W0:Y:S01]  /*0b00*/  LDS R21, [R16+0x200] ;  /* 0x0002000010157984 */ /* 0x000e220000000800 */
[----:B-1----:R-:W-:-:S03]  /*0b10*/  FFMA R4, R27, R5, R4 ;  /* 0x000000051b047223 */ /* 0x002fc60000000004 */
[----:B------:R-:W1:Y:S01]  /*0b20*/  LDS R23, [R16+0x280] ;  /* 0x0002800010177984 */ /* 0x000e620000000800 */
[----:B--2---:R-:W-:-:S03]  /*0b30*/  FFMA R25, R25, R6, R4 ;  /* 0x0000000619197223 */ /* 0x004fc60000000004 */
[----:B------:R-:W2:Y:S01]  /*0b40*/  LDS R26, [R16+0x2c0] ;  /* 0x0002c000101a7984 */ /* 0x000ea20000000800 */
[----:B---3--:R-:W-:-:S03]  /*0b50*/  FFMA R27, R28, R7, R25 ;  /* 0x000000071c1b7223 */ /* 0x008fc60000000019 */
[----:B------:R-:W-:Y:S04]  /*0b60*/  LDS R25, [R16+0x300] ;  /* 0x0003000010197984 */ /* 0x000fe80000000800 */
[----:B------:R-:W3:Y:S01]  /*0b70*/  LDS.128 R4, [R2+0x30] ;  /* 0x0000300002047984 */ /* 0x000ee20000000c00 */
[----:B----4-:R-:W-:-:S03]  /*0b80*/  FFMA R17, R8, R17, R27 ;  /* 0x0000001108117223 */ /* 0x010fc6000000001b */
[----:B------:R-:W4:Y:S01]  /*0b90*/  LDS R8, [R16+0x340] ;  /* 0x0003400010087984 */ /* 0x000f220000000800 */
[----:B-----5:R-:W-:-:S03]  /*0ba0*/  FFMA R28, R20, R9, R17 ;  /* 0x00000009141c7223 */ /* 0x020fc60000000011 */
[----:B------:R-:W5:Y:S04]  /*0bb0*/  LDS R9, [R16+0x380] ;  /* 0x0003800010097984 */ /* 0x000f680000000800 */
[----:B------:R-:W5:Y:S01]  /*0bc0*/  LDS R20, [R16+0x3c0] ;  /* 0x0003c00010147984 */ /* 0x000f620000000800 */
[----:B------:R-:W-:-:S04]  /*0bd0*/  FFMA R19, R19, R10, R28 ;  /* 0x0000000a13137223 */ /* 0x000fc8000000001c */
[----:B------:R-:W-:-:S04]  /*0be0*/  FFMA R11, R18, R11, R19 ;  /* 0x0000000b120b7223 */ /* 0x000fc80000000013 */
[----:B0-----:R-:W-:-:S04]  /*0bf0*/  FFMA R11, R12, R21, R11 ;  /* 0x000000150c0b7223 */ /* 0x001fc8000000000b */
[----:B------:R-:W-:-:S04]  /*0c00*/  FFMA R24, R24, R13, R11 ;  /* 0x0000000d18187223 */ /* 0x000fc8000000000b */
[----:B-1----:R-:W-:-:S04]  /*0c10*/  FFMA R23, R23, R14, R24 ;  /* 0x0000000e17177223 */ /* 0x002fc80000000018 */
[----:B--2---:R-:W-:-:S04]  /*0c20*/  FFMA R15, R26, R15, R23 ;  /* 0x0000000f1a0f7223 */ /* 0x004fc80000000017 */
[----:B---3--:R-:W-:-:S04]  /*0c30*/  FFMA R15, R4, R25, R15 ;  /* 0x00000019040f7223 */ /* 0x008fc8000000000f */
[----:B----4-:R-:W-:-:S04]  /*0c40*/  FFMA R8, R8, R5, R15 ;  /* 0x0000000508087223 */ /* 0x010fc8000000000f */
[----:B-----5:R-:W-:-:S04]  /*0c50*/  FFMA R9, R9, R6, R8 ;  /* 0x0000000609097223 */ /* 0x020fc80000000008 */
[----:B------:R-:W-:Y:S01]  /*0c60*/  FFMA R23, R20, R7, R9 ;  /* 0x0000000714177223 */ /* 0x000fe20000000009 */
[----:B------:R-:W-:Y:S06]  /*0c70*/  BAR.SYNC.DEFER_BLOCKING 0x0 ;  /* 0x0000000000007b1d */ /* 0x000fec0000010000 */
.L_x_2:
[----:B------:R-:W-:Y:S05]  /*0c80*/  @P2 EXIT ;  /* 0x000000000000294d */ /* 0x000fea0003800000 */
[----:B------:R-:W0:Y:S01]  /*0c90*/  LDC.64 R4, c[0x0][0x390] ;  /* 0x0000e400ff047b82 */ /* 0x000e220000000a00 */
[----:B------:R-:W-:-:S04]  /*0ca0*/  IMAD R3, R0, R22, R3 ;  /* 0x0000001600037224 */ /* 0x000fc800078e0203 */
[----:B0-----:R-:W-:-:S05]  /*0cb0*/  IMAD.WIDE R2, R3, 0x4, R4 ;  /* 0x0000000403027825 */ /* 0x001fca00078e0204 */
[----:B------:R-:W-:Y:S01]  /*0cc0*/  STG.E desc[UR8][R2.64], R23 ;  /* 0x0000001702007986 */ /* 0x000fe2000c101908 */
[----:B------:R-:W-:Y:S05]  /*0cd0*/  EXIT ;  /* 0x000000000000794d */ /* 0x000fea0003800000 */
.L_x_3:
[----:B------:R-:W-:-:S00]  /*0ce0*/  BRA `(.L_x_3) ;  /* 0xfffffffc00fc7947 */ /* 0x000fc0000383ffff */
[----:B------:R-:W-:-:S00]  /*0cf0*/  NOP ;  /* 0x0000000000007918 */ /* 0x000fc00000000000 */
        /* <DEDUP_REMOVED lines=8> */
.L_x_4:


//--------------------- .nv.shared._Z9matrixMulPfS_S_i --------------------------
	.section	.nv.shared._Z9matrixMulPfS_S_i,"aw",@nobits
	.sectionflags	@""
	.align	4
.nv.shared._Z9matrixMulPfS_S_i:
	.zero		3072


//--------------------- .nv.shared.reserved.0     --------------------------
	.section	.nv.shared.reserved.0,"aw",@nobits
	.weak		__nv_reservedSMEM_offset_0_alias
	.size		__nv_reservedSMEM_offset_0_alias, 0, 64
	.other		__nv_reservedSMEM_offset_0_alias,@"STO_CUDA_RESERVED_SHARED STV_DEFAULT"
__nv_reservedSMEM_offset_0_alias:
	.zero		0
	.zero		64


//--------------------- .nv.constant0._Z9matrixMulPfS_S_i --------------------------
	.section	.nv.constant0._Z9matrixMulPfS_S_i,"a",@progbits
	.sectionflags	@""
	.align	4
.nv.constant0._Z9matrixMulPfS_S_i:
	.zero		924


//--------------------- SYMBOLS --------------------------

	.type		.nv.reservedSmem.offset0,@object
	.size		.nv.reservedSmem.offset0,0x4
	.type		.nv.reservedSmem.cap,@object
	.size		.nv.reservedSmem.cap,0x4
